//
// Generated by NVIDIA NVVM Compiler
//
// Compiler Build ID: CL-36424714
// Cuda compilation tools, release 13.0, V13.0.88
// Based on NVVM 20.0.0
//

.version 9.0
.target sm_100
.address_size 64

	// .globl	_Z12totalRequestiiiPiS_S_S_S_S_S_S_

.visible .entry _Z12totalRequestiiiPiS_S_S_S_S_S_S_(
	.param .u32 _Z12totalRequestiiiPiS_S_S_S_S_S_S__param_0,
	.param .u32 _Z12totalRequestiiiPiS_S_S_S_S_S_S__param_1,
	.param .u32 _Z12totalRequestiiiPiS_S_S_S_S_S_S__param_2,
	.param .u64 .ptr .align 1 _Z12totalRequestiiiPiS_S_S_S_S_S_S__param_3,
	.param .u64 .ptr .align 1 _Z12totalRequestiiiPiS_S_S_S_S_S_S__param_4,
	.param .u64 .ptr .align 1 _Z12totalRequestiiiPiS_S_S_S_S_S_S__param_5,
	.param .u64 .ptr .align 1 _Z12totalRequestiiiPiS_S_S_S_S_S_S__param_6,
	.param .u64 .ptr .align 1 _Z12totalRequestiiiPiS_S_S_S_S_S_S__param_7,
	.param .u64 .ptr .align 1 _Z12totalRequestiiiPiS_S_S_S_S_S_S__param_8,
	.param .u64 .ptr .align 1 _Z12totalRequestiiiPiS_S_S_S_S_S_S__param_9,
	.param .u64 .ptr .align 1 _Z12totalRequestiiiPiS_S_S_S_S_S_S__param_10
)
{
	.reg .pred 	%p<20>;
	.reg .b32 	%r<261>;
	.reg .b64 	%rd<91>;

	ld.param.u32 	%r31, [_Z12totalRequestiiiPiS_S_S_S_S_S_S__param_0];
	ld.param.u32 	%r30, [_Z12totalRequestiiiPiS_S_S_S_S_S_S__param_2];
	ld.param.u64 	%rd12, [_Z12totalRequestiiiPiS_S_S_S_S_S_S__param_5];
	ld.param.u64 	%rd13, [_Z12totalRequestiiiPiS_S_S_S_S_S_S__param_6];
	ld.param.u64 	%rd14, [_Z12totalRequestiiiPiS_S_S_S_S_S_S__param_7];
	ld.param.u64 	%rd17, [_Z12totalRequestiiiPiS_S_S_S_S_S_S__param_8];
	ld.param.u64 	%rd15, [_Z12totalRequestiiiPiS_S_S_S_S_S_S__param_9];
	cvta.to.global.u64 	%rd1, %rd17;
	mov.u32 	%r32, %tid.x;
	mov.u32 	%r33, %ctaid.x;
	mov.u32 	%r34, %ntid.x;
	mad.lo.s32 	%r1, %r33, %r34, %r32;
	setp.ge.s32 	%p1, %r1, %r31;
	setp.lt.s32 	%p2, %r30, 1;
	or.pred  	%p3, %p1, %p2;
	@%p3 bra 	$L__BB0_27;
	cvta.to.global.u64 	%rd2, %rd12;
	cvta.to.global.u64 	%rd3, %rd13;
	cvta.to.global.u64 	%rd4, %rd14;
	cvta.to.global.u64 	%rd5, %rd15;
	mov.b32 	%r252, 0;
$L__BB0_2:
	ld.param.u64 	%rd89, [_Z12totalRequestiiiPiS_S_S_S_S_S_S__param_4];
	ld.param.u64 	%rd88, [_Z12totalRequestiiiPiS_S_S_S_S_S_S__param_3];
	cvta.to.global.u64 	%rd18, %rd88;
	mul.wide.u32 	%rd19, %r252, 4;
	add.s64 	%rd6, %rd18, %rd19;
	ld.global.u32 	%r257, [%rd6];
	cvta.to.global.u64 	%rd20, %rd89;
	add.s64 	%rd7, %rd20, %rd19;
	ld.global.u32 	%r36, [%rd7];
	mad.lo.s32 	%r37, %r257, 30, %r36;
	add.s64 	%rd8, %rd2, %rd19;
	ld.global.u32 	%r4, [%rd8];
	add.s64 	%rd21, %rd3, %rd19;
	ld.global.u32 	%r38, [%rd21];
	add.s32 	%r5, %r38, %r4;
	setp.ne.s32 	%p4, %r37, %r1;
	@%p4 bra 	$L__BB0_26;
	setp.gt.s32 	%p5, %r5, 25;
	@%p5 bra 	$L__BB0_25;
	setp.ge.s32 	%p6, %r4, %r5;
	@%p6 bra 	$L__BB0_9;
	mov.b32 	%r253, 0;
	mov.u32 	%r254, %r4;
$L__BB0_6:
	ld.global.u32 	%r40, [%rd6];
	ld.global.u32 	%r41, [%rd7];
	mad.lo.s32 	%r42, %r40, 720, %r254;
	mad.lo.s32 	%r43, %r41, 24, %r42;
	add.s32 	%r44, %r43, -1;
	mul.wide.s32 	%rd22, %r44, 4;
	add.s64 	%rd9, %rd1, %rd22;
	ld.global.u32 	%r45, [%rd9];
	setp.lt.s32 	%p7, %r45, 1;
	@%p7 bra 	$L__BB0_10;
	atom.global.add.u32 	%r249, [%rd9], -1;
	add.s32 	%r254, %r254, 1;
	setp.ne.s32 	%p18, %r254, %r5;
	add.s32 	%r253, %r253, 1;
	@%p18 bra 	$L__BB0_6;
	ld.global.u32 	%r257, [%rd6];
$L__BB0_9:
	mul.wide.s32 	%rd86, %r257, 4;
	add.s64 	%rd87, %rd4, %rd86;
	atom.global.add.u32 	%r250, [%rd87], 1;
	atom.global.add.u32 	%r251, [%rd5], 1;
	bra.uni 	$L__BB0_26;
$L__BB0_10:
	ld.global.u32 	%r259, [%rd8];
	setp.le.s32 	%p8, %r254, %r259;
	@%p8 bra 	$L__BB0_25;
	sub.s32 	%r12, %r254, %r259;
	add.s32 	%r46, %r4, %r253;
	not.b32 	%r47, %r259;
	add.s32 	%r48, %r47, %r46;
	setp.lt.u32 	%p9, %r48, 15;
	@%p9 bra 	$L__BB0_15;
	add.s32 	%r256, %r259, 6;
	and.b32  	%r49, %r12, -16;
	neg.s32 	%r255, %r49;
$L__BB0_13:
	.pragma "nounroll";
	ld.global.u32 	%r50, [%rd6];
	ld.global.u32 	%r51, [%rd7];
	mul.lo.s32 	%r52, %r51, 24;
	mad.lo.s32 	%r53, %r50, 720, %r52;
	add.s32 	%r54, %r256, %r53;
	add.s32 	%r55, %r54, -7;
	mul.wide.s32 	%rd23, %r55, 4;
	add.s64 	%rd24, %rd1, %rd23;
	atom.global.add.u32 	%r56, [%rd24], 1;
	ld.global.u32 	%r57, [%rd6];
	ld.global.u32 	%r58, [%rd7];
	mul.lo.s32 	%r59, %r58, 24;
	mad.lo.s32 	%r60, %r57, 720, %r59;
	add.s32 	%r61, %r256, %r60;
	add.s32 	%r62, %r61, -6;
	mul.wide.s32 	%rd25, %r62, 4;
	add.s64 	%rd26, %rd1, %rd25;
	atom.global.add.u32 	%r63, [%rd26], 1;
	ld.global.u32 	%r64, [%rd6];
	ld.global.u32 	%r65, [%rd7];
	mul.lo.s32 	%r66, %r65, 24;
	mad.lo.s32 	%r67, %r64, 720, %r66;
	add.s32 	%r68, %r256, %r67;
	add.s32 	%r69, %r68, -5;
	mul.wide.s32 	%rd27, %r69, 4;
	add.s64 	%rd28, %rd1, %rd27;
	atom.global.add.u32 	%r70, [%rd28], 1;
	ld.global.u32 	%r71, [%rd6];
	ld.global.u32 	%r72, [%rd7];
	mul.lo.s32 	%r73, %r72, 24;
	mad.lo.s32 	%r74, %r71, 720, %r73;
	add.s32 	%r75, %r256, %r74;
	add.s32 	%r76, %r75, -4;
	mul.wide.s32 	%rd29, %r76, 4;
	add.s64 	%rd30, %rd1, %rd29;
	atom.global.add.u32 	%r77, [%rd30], 1;
	ld.global.u32 	%r78, [%rd6];
	ld.global.u32 	%r79, [%rd7];
	mul.lo.s32 	%r80, %r79, 24;
	mad.lo.s32 	%r81, %r78, 720, %r80;
	add.s32 	%r82, %r256, %r81;
	add.s32 	%r83, %r82, -3;
	mul.wide.s32 	%rd31, %r83, 4;
	add.s64 	%rd32, %rd1, %rd31;
	atom.global.add.u32 	%r84, [%rd32], 1;
	ld.global.u32 	%r85, [%rd6];
	ld.global.u32 	%r86, [%rd7];
	mul.lo.s32 	%r87, %r86, 24;
	mad.lo.s32 	%r88, %r85, 720, %r87;
	add.s32 	%r89, %r256, %r88;
	add.s32 	%r90, %r89, -2;
	mul.wide.s32 	%rd33, %r90, 4;
	add.s64 	%rd34, %rd1, %rd33;
	atom.global.add.u32 	%r91, [%rd34], 1;
	ld.global.u32 	%r92, [%rd6];
	ld.global.u32 	%r93, [%rd7];
	mul.lo.s32 	%r94, %r93, 24;
	mad.lo.s32 	%r95, %r92, 720, %r94;
	add.s32 	%r96, %r256, %r95;
	add.s32 	%r97, %r96, -1;
	mul.wide.s32 	%rd35, %r97, 4;
	add.s64 	%rd36, %rd1, %rd35;
	atom.global.add.u32 	%r98, [%rd36], 1;
	ld.global.u32 	%r99, [%rd6];
	ld.global.u32 	%r100, [%rd7];
	mul.lo.s32 	%r101, %r100, 24;
	mad.lo.s32 	%r102, %r99, 720, %r101;
	add.s32 	%r103, %r256, %r102;
	mul.wide.s32 	%rd37, %r103, 4;
	add.s64 	%rd38, %rd1, %rd37;
	atom.global.add.u32 	%r104, [%rd38], 1;
	ld.global.u32 	%r105, [%rd6];
	ld.global.u32 	%r106, [%rd7];
	mul.lo.s32 	%r107, %r106, 24;
	mad.lo.s32 	%r108, %r105, 720, %r107;
	add.s32 	%r109, %r256, %r108;
	add.s32 	%r110, %r109, 1;
	mul.wide.s32 	%rd39, %r110, 4;
	add.s64 	%rd40, %rd1, %rd39;
	atom.global.add.u32 	%r111, [%rd40], 1;
	ld.global.u32 	%r112, [%rd6];
	ld.global.u32 	%r113, [%rd7];
	mul.lo.s32 	%r114, %r113, 24;
	mad.lo.s32 	%r115, %r112, 720, %r114;
	add.s32 	%r116, %r256, %r115;
	add.s32 	%r117, %r116, 2;
	mul.wide.s32 	%rd41, %r117, 4;
	add.s64 	%rd42, %rd1, %rd41;
	atom.global.add.u32 	%r118, [%rd42], 1;
	ld.global.u32 	%r119, [%rd6];
	ld.global.u32 	%r120, [%rd7];
	mul.lo.s32 	%r121, %r120, 24;
	mad.lo.s32 	%r122, %r119, 720, %r121;
	add.s32 	%r123, %r256, %r122;
	add.s32 	%r124, %r123, 3;
	mul.wide.s32 	%rd43, %r124, 4;
	add.s64 	%rd44, %rd1, %rd43;
	atom.global.add.u32 	%r125, [%rd44], 1;
	ld.global.u32 	%r126, [%rd6];
	ld.global.u32 	%r127, [%rd7];
	mul.lo.s32 	%r128, %r127, 24;
	mad.lo.s32 	%r129, %r126, 720, %r128;
	add.s32 	%r130, %r256, %r129;
	add.s32 	%r131, %r130, 4;
	mul.wide.s32 	%rd45, %r131, 4;
	add.s64 	%rd46, %rd1, %rd45;
	atom.global.add.u32 	%r132, [%rd46], 1;
	ld.global.u32 	%r133, [%rd6];
	ld.global.u32 	%r134, [%rd7];
	mul.lo.s32 	%r135, %r134, 24;
	mad.lo.s32 	%r136, %r133, 720, %r135;
	add.s32 	%r137, %r256, %r136;
	add.s32 	%r138, %r137, 5;
	mul.wide.s32 	%rd47, %r138, 4;
	add.s64 	%rd48, %rd1, %rd47;
	atom.global.add.u32 	%r139, [%rd48], 1;
	ld.global.u32 	%r140, [%rd6];
	ld.global.u32 	%r141, [%rd7];
	mul.lo.s32 	%r142, %r141, 24;
	mad.lo.s32 	%r143, %r140, 720, %r142;
	add.s32 	%r144, %r256, %r143;
	add.s32 	%r145, %r144, 6;
	mul.wide.s32 	%rd49, %r145, 4;
	add.s64 	%rd50, %rd1, %rd49;
	atom.global.add.u32 	%r146, [%rd50], 1;
	ld.global.u32 	%r147, [%rd6];
	ld.global.u32 	%r148, [%rd7];
	mul.lo.s32 	%r149, %r148, 24;
	mad.lo.s32 	%r150, %r147, 720, %r149;
	add.s32 	%r151, %r256, %r150;
	add.s32 	%r152, %r151, 7;
	mul.wide.s32 	%rd51, %r152, 4;
	add.s64 	%rd52, %rd1, %rd51;
	atom.global.add.u32 	%r153, [%rd52], 1;
	ld.global.u32 	%r154, [%rd6];
	ld.global.u32 	%r155, [%rd7];
	mul.lo.s32 	%r156, %r155, 24;
	mad.lo.s32 	%r157, %r154, 720, %r156;
	add.s32 	%r158, %r256, %r157;
	add.s32 	%r159, %r158, 8;
	mul.wide.s32 	%rd53, %r159, 4;
	add.s64 	%rd54, %rd1, %rd53;
	atom.global.add.u32 	%r160, [%rd54], 1;
	add.s32 	%r256, %r256, 16;
	add.s32 	%r255, %r255, 16;
	setp.eq.s32 	%p10, %r255, 0;
	@%p10 bra 	$L__BB0_14;
	bra.uni 	$L__BB0_13;
$L__BB0_14:
	add.s32 	%r259, %r256, -6;
$L__BB0_15:
	and.b32  	%r22, %r12, 15;
	setp.eq.s32 	%p11, %r22, 0;
	@%p11 bra 	$L__BB0_25;
	and.b32  	%r23, %r12, 7;
	setp.lt.u32 	%p12, %r22, 8;
	@%p12 bra 	$L__BB0_18;
	ld.global.u32 	%r161, [%rd6];
	ld.global.u32 	%r162, [%rd7];
	mad.lo.s32 	%r163, %r161, 720, %r259;
	mad.lo.s32 	%r164, %r162, 24, %r163;
	add.s32 	%r165, %r164, -1;
	mul.wide.s32 	%rd55, %r165, 4;
	add.s64 	%rd56, %rd1, %rd55;
	atom.global.add.u32 	%r166, [%rd56], 1;
	ld.global.u32 	%r167, [%rd6];
	ld.global.u32 	%r168, [%rd7];
	mad.lo.s32 	%r169, %r167, 720, %r259;
	mad.lo.s32 	%r170, %r168, 24, %r169;
	mul.wide.s32 	%rd57, %r170, 4;
	add.s64 	%rd58, %rd1, %rd57;
	atom.global.add.u32 	%r171, [%rd58], 1;
	ld.global.u32 	%r172, [%rd6];
	ld.global.u32 	%r173, [%rd7];
	mad.lo.s32 	%r174, %r172, 720, %r259;
	mad.lo.s32 	%r175, %r173, 24, %r174;
	add.s32 	%r176, %r175, 1;
	mul.wide.s32 	%rd59, %r176, 4;
	add.s64 	%rd60, %rd1, %rd59;
	atom.global.add.u32 	%r177, [%rd60], 1;
	ld.global.u32 	%r178, [%rd6];
	ld.global.u32 	%r179, [%rd7];
	mad.lo.s32 	%r180, %r178, 720, %r259;
	mad.lo.s32 	%r181, %r179, 24, %r180;
	add.s32 	%r182, %r181, 2;
	mul.wide.s32 	%rd61, %r182, 4;
	add.s64 	%rd62, %rd1, %rd61;
	atom.global.add.u32 	%r183, [%rd62], 1;
	ld.global.u32 	%r184, [%rd6];
	ld.global.u32 	%r185, [%rd7];
	mad.lo.s32 	%r186, %r184, 720, %r259;
	mad.lo.s32 	%r187, %r185, 24, %r186;
	add.s32 	%r188, %r187, 3;
	mul.wide.s32 	%rd63, %r188, 4;
	add.s64 	%rd64, %rd1, %rd63;
	atom.global.add.u32 	%r189, [%rd64], 1;
	ld.global.u32 	%r190, [%rd6];
	ld.global.u32 	%r191, [%rd7];
	mad.lo.s32 	%r192, %r190, 720, %r259;
	mad.lo.s32 	%r193, %r191, 24, %r192;
	add.s32 	%r194, %r193, 4;
	mul.wide.s32 	%rd65, %r194, 4;
	add.s64 	%rd66, %rd1, %rd65;
	atom.global.add.u32 	%r195, [%rd66], 1;
	ld.global.u32 	%r196, [%rd6];
	ld.global.u32 	%r197, [%rd7];
	mad.lo.s32 	%r198, %r196, 720, %r259;
	mad.lo.s32 	%r199, %r197, 24, %r198;
	add.s32 	%r200, %r199, 5;
	mul.wide.s32 	%rd67, %r200, 4;
	add.s64 	%rd68, %rd1, %rd67;
	atom.global.add.u32 	%r201, [%rd68], 1;
	ld.global.u32 	%r202, [%rd6];
	ld.global.u32 	%r203, [%rd7];
	mad.lo.s32 	%r204, %r202, 720, %r259;
	mad.lo.s32 	%r205, %r203, 24, %r204;
	add.s32 	%r206, %r205, 6;
	mul.wide.s32 	%rd69, %r206, 4;
	add.s64 	%rd70, %rd1, %rd69;
	atom.global.add.u32 	%r207, [%rd70], 1;
	add.s32 	%r259, %r259, 8;
$L__BB0_18:
	setp.eq.s32 	%p13, %r23, 0;
	@%p13 bra 	$L__BB0_25;
	and.b32  	%r26, %r12, 3;
	setp.lt.u32 	%p14, %r23, 4;
	@%p14 bra 	$L__BB0_21;
	ld.global.u32 	%r208, [%rd6];
	ld.global.u32 	%r209, [%rd7];
	mad.lo.s32 	%r210, %r208, 720, %r259;
	mad.lo.s32 	%r211, %r209, 24, %r210;
	add.s32 	%r212, %r211, -1;
	mul.wide.s32 	%rd71, %r212, 4;
	add.s64 	%rd72, %rd1, %rd71;
	atom.global.add.u32 	%r213, [%rd72], 1;
	ld.global.u32 	%r214, [%rd6];
	ld.global.u32 	%r215, [%rd7];
	mad.lo.s32 	%r216, %r214, 720, %r259;
	mad.lo.s32 	%r217, %r215, 24, %r216;
	mul.wide.s32 	%rd73, %r217, 4;
	add.s64 	%rd74, %rd1, %rd73;
	atom.global.add.u32 	%r218, [%rd74], 1;
	ld.global.u32 	%r219, [%rd6];
	ld.global.u32 	%r220, [%rd7];
	mad.lo.s32 	%r221, %r219, 720, %r259;
	mad.lo.s32 	%r222, %r220, 24, %r221;
	add.s32 	%r223, %r222, 1;
	mul.wide.s32 	%rd75, %r223, 4;
	add.s64 	%rd76, %rd1, %rd75;
	atom.global.add.u32 	%r224, [%rd76], 1;
	ld.global.u32 	%r225, [%rd6];
	ld.global.u32 	%r226, [%rd7];
	mad.lo.s32 	%r227, %r225, 720, %r259;
	mad.lo.s32 	%r228, %r226, 24, %r227;
	add.s32 	%r229, %r228, 2;
	mul.wide.s32 	%rd77, %r229, 4;
	add.s64 	%rd78, %rd1, %rd77;
	atom.global.add.u32 	%r230, [%rd78], 1;
	add.s32 	%r259, %r259, 4;
$L__BB0_21:
	setp.eq.s32 	%p15, %r26, 0;
	@%p15 bra 	$L__BB0_25;
	ld.global.u32 	%r231, [%rd6];
	ld.global.u32 	%r232, [%rd7];
	mad.lo.s32 	%r233, %r231, 720, %r259;
	mad.lo.s32 	%r234, %r232, 24, %r233;
	add.s32 	%r235, %r234, -1;
	mul.wide.s32 	%rd79, %r235, 4;
	add.s64 	%rd80, %rd1, %rd79;
	atom.global.add.u32 	%r236, [%rd80], 1;
	setp.eq.s32 	%p16, %r26, 1;
	@%p16 bra 	$L__BB0_25;
	ld.global.u32 	%r237, [%rd6];
	ld.global.u32 	%r238, [%rd7];
	mad.lo.s32 	%r239, %r237, 720, %r259;
	mad.lo.s32 	%r240, %r238, 24, %r239;
	mul.wide.s32 	%rd81, %r240, 4;
	add.s64 	%rd82, %rd1, %rd81;
	atom.global.add.u32 	%r241, [%rd82], 1;
	setp.eq.s32 	%p17, %r26, 2;
	@%p17 bra 	$L__BB0_25;
	ld.global.u32 	%r242, [%rd6];
	ld.global.u32 	%r243, [%rd7];
	mad.lo.s32 	%r244, %r242, 720, %r259;
	mad.lo.s32 	%r245, %r243, 24, %r244;
	add.s32 	%r246, %r245, 1;
	mul.wide.s32 	%rd83, %r246, 4;
	add.s64 	%rd84, %rd1, %rd83;
	atom.global.add.u32 	%r247, [%rd84], 1;
$L__BB0_25:
	ld.param.u64 	%rd90, [_Z12totalRequestiiiPiS_S_S_S_S_S_S__param_10];
	cvta.to.global.u64 	%rd85, %rd90;
	atom.global.add.u32 	%r248, [%rd85], 1;
$L__BB0_26:
	add.s32 	%r252, %r252, 1;
	setp.ne.s32 	%p19, %r252, %r30;
	@%p19 bra 	$L__BB0_2;
$L__BB0_27:
	ret;

}


// ===== COMPILED SASS (sm_100) =====

	.target	sm_100

	.elftype	@"ET_EXEC"


//--------------------- .note.nv.tkinfo           --------------------------
	.section	.note.nv.tkinfo,"",@"SHT_NOTE"
	.sectionflags	@"SHF_NOTE_NV_TKINFO"
	.tkinfo
        /*0018*/ 	.word	0x00000002
        /*0030*/ 	.string	""
        /*0030*/ 	.string	"ptxas"
        /*0030*/ 	.string	"Cuda compilation tools, release 13.0, V13.0.88"
        /*0030*/ 	.string	"Build cuda_13.0.r13.0/compiler.36424714_0"
        /*0030*/ 	.string	"-arch sm_100 -m 64 "



//--------------------- .note.nv.cuinfo           --------------------------
	.section	.note.nv.cuinfo,"",@"SHT_NOTE"
	.sectionflags	@"SHF_NOTE_NV_CUINFO"
        /*0018*/ 	.short	0x0002
        /*001a*/ 	.short	0x0064
        /*001c*/ 	.short	0x0082
	.zero		2


//--------------------- .nv.info                  --------------------------
	.section	.nv.info,"",@"SHT_CUDA_INFO"
	.align	4


	//----- nvinfo : EIATTR_REGCOUNT
	.align		4
        /*0000*/ 	.byte	0x04, 0x2f
        /*0002*/ 	.short	(.L_1 - .L_0)
	.align		4
.L_0:
        /*0004*/ 	.word	index@(_Z12totalRequestiiiPiS_S_S_S_S_S_S_)
        /*0008*/ 	.word	0x00000015


	//----- nvinfo : EIATTR_FRAME_SIZE
	.align		4
.L_1:
        /*000c*/ 	.byte	0x04, 0x11
        /*000e*/ 	.short	(.L_3 - .L_2)
	.align		4
.L_2:
        /*0010*/ 	.word	index@(_Z12totalRequestiiiPiS_S_S_S_S_S_S_)
        /*0014*/ 	.word	0x00000000


	//----- nvinfo : EIATTR_MIN_STACK_SIZE
	.align		4
.L_3:
        /*0018*/ 	.byte	0x04, 0x12
        /*001a*/ 	.short	(.L_5 - .L_4)
	.align		4
.L_4:
        /*001c*/ 	.word	index@(_Z12totalRequestiiiPiS_S_S_S_S_S_S_)
        /*0020*/ 	.word	0x00000000
.L_5:


//--------------------- .nv.compat                --------------------------
	.section	.nv.compat,"",@"SHT_CUDA_COMPAT_INFO"
	.align	4
        /*0000*/ 	.byte	0x02, 0x09, 0x00, 0x00, 0x02, 0x02, 0x01, 0x00, 0x02, 0x05, 0x05, 0x00, 0x03, 0x07, 0x01, 0x01
        /*0010*/ 	.byte	0x02, 0x03, 0x00, 0x00, 0x02, 0x06, 0x01, 0x00, 0x04, 0x0b, 0x08, 0x00, 0x09, 0x00, 0x00, 0x00
        /*0020*/ 	.byte	0x00, 0x00, 0x00, 0x00


//--------------------- .nv.info._Z12totalRequestiiiPiS_S_S_S_S_S_S_ --------------------------
	.section	.nv.info._Z12totalRequestiiiPiS_S_S_S_S_S_S_,"",@"SHT_CUDA_INFO"
	.sectionflags	@""
	.align	4


	//----- nvinfo : EIATTR_CUDA_API_VERSION
	.align		4
        /*0000*/ 	.byte	0x04, 0x37
        /*0002*/ 	.short	(.L_7 - .L_6)
.L_6:
        /*0004*/ 	.word	0x00000082


	//----- nvinfo : EIATTR_KPARAM_INFO
	.align		4
.L_7:
        /*0008*/ 	.byte	0x04, 0x17
        /*000a*/ 	.short	(.L_9 - .L_8)
.L_8:
        /*000c*/ 	.word	0x00000000
        /*0010*/ 	.short	0x000a
        /*0012*/ 	.short	0x0048
        /*0014*/ 	.byte	0x00, 0xf5, 0x21, 0x00


	//----- nvinfo : EIATTR_KPARAM_INFO
	.align		4
.L_9:
        /*0018*/ 	.byte	0x04, 0x17
        /*001a*/ 	.short	(.L_11 - .L_10)
.L_10:
        /*001c*/ 	.word	0x00000000
        /*0020*/ 	.short	0x0009
        /*0022*/ 	.short	0x0040
        /*0024*/ 	.byte	0x00, 0xf5, 0x21, 0x00


	//----- nvinfo : EIATTR_KPARAM_INFO
	.align		4
.L_11:
        /*0028*/ 	.byte	0x04, 0x17
        /*002a*/ 	.short	(.L_13 - .L_12)
.L_12:
        /*002c*/ 	.word	0x00000000
        /*0030*/ 	.short	0x0008
        /*0032*/ 	.short	0x0038
        /*0034*/ 	.byte	0x00, 0xf5, 0x21, 0x00


	//----- nvinfo : EIATTR_KPARAM_INFO
	.align		4
.L_13:
        /*0038*/ 	.byte	0x04, 0x17
        /*003a*/ 	.short	(.L_15 - .L_14)
.L_14:
        /*003c*/ 	.word	0x00000000
        /*0040*/ 	.short	0x0007
        /*0042*/ 	.short	0x0030
        /*0044*/ 	.byte	0x00, 0xf5, 0x21, 0x00


	//----- nvinfo : EIATTR_KPARAM_INFO
	.align		4
.L_15:
        /*0048*/ 	.byte	0x04, 0x17
        /*004a*/ 	.short	(.L_17 - .L_16)
.L_16:
        /*004c*/ 	.word	0x00000000
        /*0050*/ 	.short	0x0006
        /*0052*/ 	.short	0x0028
        /*0054*/ 	.byte	0x00, 0xf5, 0x21, 0x00


	//----- nvinfo : EIATTR_KPARAM_INFO
	.align		4
.L_17:
        /*0058*/ 	.byte	0x04, 0x17
        /*005a*/ 	.short	(.L_19 - .L_18)
.L_18:
        /*005c*/ 	.word	0x00000000
        /*0060*/ 	.short	0x0005
        /*0062*/ 	.short	0x0020
        /*0064*/ 	.byte	0x00, 0xf5, 0x21, 0x00


	//----- nvinfo : EIATTR_KPARAM_INFO
	.align		4
.L_19:
        /*0068*/ 	.byte	0x04, 0x17
        /*006a*/ 	.short	(.L_21 - .L_20)
.L_20:
        /*006c*/ 	.word	0x00000000
        /*0070*/ 	.short	0x0004
        /*0072*/ 	.short	0x0018
        /*0074*/ 	.byte	0x00, 0xf5, 0x21, 0x00


	//----- nvinfo : EIATTR_KPARAM_INFO
	.align		4
.L_21:
        /*0078*/ 	.byte	0x04, 0x17
        /*007a*/ 	.short	(.L_23 - .L_22)
.L_22:
        /*007c*/ 	.word	0x00000000
        /*0080*/ 	.short	0x0003
        /*0082*/ 	.short	0x0010
        /*0084*/ 	.byte	0x00, 0xf5, 0x21, 0x00


	//----- nvinfo : EIATTR_KPARAM_INFO
	.align		4
.L_23:
        /*0088*/ 	.byte	0x04, 0x17
        /*008a*/ 	.short	(.L_25 - .L_24)
.L_24:
        /*008c*/ 	.word	0x00000000
        /*0090*/ 	.short	0x0002
        /*0092*/ 	.short	0x0008
        /*0094*/ 	.byte	0x00, 0xf0, 0x11, 0x00


	//----- nvinfo : EIATTR_KPARAM_INFO
	.align		4
.L_25:
        /*0098*/ 	.byte	0x04, 0x17
        /*009a*/ 	.short	(.L_27 - .L_26)
.L_26:
        /*009c*/ 	.word	0x00000000
        /*00a0*/ 	.short	0x0001
        /*00a2*/ 	.short	0x0004
        /*00a4*/ 	.byte	0x00, 0xf0, 0x11, 0x00


	//----- nvinfo : EIATTR_KPARAM_INFO
	.align		4
.L_27:
        /*00a8*/ 	.byte	0x04, 0x17
        /*00aa*/ 	.short	(.L_29 - .L_28)
.L_28:
        /*00ac*/ 	.word	0x00000000
        /*00b0*/ 	.short	0x0000
        /*00b2*/ 	.short	0x0000
        /*00b4*/ 	.byte	0x00, 0xf0, 0x11, 0x00


	//----- nvinfo : EIATTR_SPARSE_MMA_MASK
	.align		4
.L_29:
        /*00b8*/ 	.byte	0x03, 0x50
        /*00ba*/ 	.short	0x0000


	//----- nvinfo : EIATTR_MAXREG_COUNT
	.align		4
        /*00bc*/ 	.byte	0x03, 0x1b
        /*00be*/ 	.short	0x00ff


	//----- nvinfo : EIATTR_MERCURY_ISA_VERSION
	.align		4
        /*00c0*/ 	.byte	0x03, 0x5f
        /*00c2*/ 	.short	0x0101


	//----- nvinfo : EIATTR_INT_WARP_WIDE_INSTR_OFFSETS
	.align		4
        /*00c4*/ 	.byte	0x04, 0x31
        /*00c6*/ 	.short	(.L_31 - .L_30)


	//   ....[0]....
.L_30:
        /*00c8*/ 	.word	0x00000310


	//   ....[1]....
        /*00cc*/ 	.word	0x000003e0


	//   ....[2]....
        /*00d0*/ 	.word	0x00000550


	//   ....[3]....
        /*00d4*/ 	.word	0x00000d40


	//   ....[4]....
        /*00d8*/ 	.word	0x00001160


	//   ....[5]....
        /*00dc*/ 	.word	0x00001380


	//   ....[6]....
        /*00e0*/ 	.word	0x00001460


	//   ....[7]....
        /*00e4*/ 	.word	0x00001520


	//   ....[8]....
        /*00e8*/ 	.word	0x000015d0


	//----- nvinfo : EIATTR_VRC_CTA_INIT_COUNT
	.align		4
.L_31:
        /*00ec*/ 	.byte	0x02, 0x4a
	.zero		1
	.zero		1


	//----- nvinfo : EIATTR_EXIT_INSTR_OFFSETS
	.align		4
        /*00f0*/ 	.byte	0x04, 0x1c
        /*00f2*/ 	.short	(.L_33 - .L_32)


	//   ....[0]....
.L_32:
        /*00f4*/ 	.word	0x00000090


	//   ....[1]....
        /*00f8*/ 	.word	0x00001640


	//----- nvinfo : EIATTR_CRS_STACK_SIZE
	.align		4
.L_33:
        /*00fc*/ 	.byte	0x04, 0x1e
        /*00fe*/ 	.short	(.L_35 - .L_34)
.L_34:
        /*0100*/ 	.word	0x00000000


	//----- nvinfo : EIATTR_CBANK_PARAM_SIZE
	.align		4
.L_35:
        /*0104*/ 	.byte	0x03, 0x19
        /*0106*/ 	.short	0x0050


	//----- nvinfo : EIATTR_PARAM_CBANK
	.align		4
        /*0108*/ 	.byte	0x04, 0x0a
        /*010a*/ 	.short	(.L_37 - .L_36)
	.align		4
.L_36:
        /*010c*/ 	.word	index@(.nv.constant0._Z12totalRequestiiiPiS_S_S_S_S_S_S_)
        /*0110*/ 	.short	0x0380
        /*0112*/ 	.short	0x0050


	//----- nvinfo : EIATTR_SW_WAR
	.align		4
.L_37:
        /*0114*/ 	.byte	0x04, 0x36
        /*0116*/ 	.short	(.L_39 - .L_38)
.L_38:
        /*0118*/ 	.word	0x00000008
.L_39:


//--------------------- .nv.callgraph             --------------------------
	.section	.nv.callgraph,"",@"SHT_CUDA_CALLGRAPH"
	.align	4
	.sectionentsize	8
	.align		4
        /*0000*/ 	.word	0x00000000
	.align		4
        /*0004*/ 	.word	0xffffffff
	.align		4
        /*0008*/ 	.word	0x00000000
	.align		4
        /*000c*/ 	.word	0xfffffffe
	.align		4
        /*0010*/ 	.word	0x00000000
	.align		4
        /*0014*/ 	.word	0xfffffffd
	.align		4
        /*0018*/ 	.word	0x00000000
	.align		4
        /*001c*/ 	.word	0xfffffffc


//--------------------- .text._Z12totalRequestiiiPiS_S_S_S_S_S_S_ --------------------------
	.section	.text._Z12totalRequestiiiPiS_S_S_S_S_S_S_,"ax",@progbits
	.align	128
        .global         _Z12totalRequestiiiPiS_S_S_S_S_S_S_
        .type           _Z12totalRequestiiiPiS_S_S_S_S_S_S_,@function
        .size           _Z12totalRequestiiiPiS_S_S_S_S_S_S_,(.L_x_12 - _Z12totalRequestiiiPiS_S_S_S_S_S_S_)
        .other          _Z12totalRequestiiiPiS_S_S_S_S_S_S_,@"STO_CUDA_ENTRY STV_DEFAULT"
_Z12totalRequestiiiPiS_S_S_S_S_S_S_:
.text._Z12totalRequestiiiPiS_S_S_S_S_S_S_:
[----:B------:R-:W-:Y:S01]  /*0000*/  LDC R1, c[0x0][0x37c] ;  /* 0x0000df00ff017b82 */ /* 0x000fe20000000800 */
[----:B------:R-:W0:Y:S07]  /*0010*/  S2R R0, SR_TID.X ;  /* 0x0000000000007919 */ /* 0x000e2e0000002100 */
[----:B------:R-:W0:Y:S01]  /*0020*/  S2UR UR4, SR_CTAID.X ;  /* 0x00000000000479c3 */ /* 0x000e220000002500 */
[----:B------:R-:W1:Y:S07]  /*0030*/  LDCU UR5, c[0x0][0x380] ;  /* 0x00007000ff0577ac */ /* 0x000e6e0008000800 */
[----:B------:R-:W0:Y:S08]  /*0040*/  LDC R3, c[0x0][0x360] ;  /* 0x0000d800ff037b82 */ /* 0x000e300000000800 */
[----:B------:R-:W2:Y:S01]  /*0050*/  LDC R2, c[0x0][0x388] ;  /* 0x0000e200ff027b82 */ /* 0x000ea20000000800 */
[----:B0-----:R-:W-:Y:S01]  /*0060*/  IMAD R0, R3, UR4, R0 ;  /* 0x0000000403007c24 */ /* 0x001fe2000f8e0200 */
[----:B--2---:R-:W-:-:S04]  /*0070*/  ISETP.GE.AND P0, PT, R2, 0x1, PT ;  /* 0x000000010200780c */ /* 0x004fc80003f06270 */
[----:B-1----:R-:W-:-:S13]  /*0080*/  ISETP.GE.OR P0, PT, R0, UR5, !P0 ;  /* 0x0000000500007c0c */ /* 0x002fda000c706670 */
[----:B------:R-:W-:Y:S05]  /*0090*/  @P0 EXIT ;  /* 0x000000000000094d */ /* 0x000fea0003800000 */
[----:B------:R-:W-:Y:S01]  /*00a0*/  HFMA2 R8, -RZ, RZ, 0, 0 ;  /* 0x00000000ff087431 */ /* 0x000fe200000001ff */
[----:B------:R-:W0:Y:S06]  /*00b0*/  LDCU.64 UR6, c[0x0][0x358] ;  /* 0x00006b00ff0677ac */ /* 0x000e2c0008000a00 */
.L_x_10:
[----:B-1-3--:R-:W1:Y:S01]  /*00c0*/  LDC.64 R6, c[0x0][0x390] ;  /* 0x0000e400ff067b82 */ /* 0x00ae620000000a00 */
[----:B--2---:R-:W2:Y:S07]  /*00d0*/  LDCU UR4, c[0x0][0x388] ;  /* 0x00007100ff0477ac */ /* 0x004eae0008000800 */
[----:B------:R-:W3:Y:S08]  /*00e0*/  LDC.64 R4, c[0x0][0x398] ;  /* 0x0000e600ff047b82 */ /* 0x000ef00000000a00 */
[----:B0-----:R-:W4:Y:S01]  /*00f0*/  LDC.64 R10, c[0x0][0x3a0] ;  /* 0x0000e800ff0a7b82 */ /* 0x001f220000000a00 */
[----:B-1----:R-:W-:-:S07]  /*0100*/  IMAD.WIDE.U32 R6, R8, 0x4, R6 ;  /* 0x0000000408067825 */ /* 0x002fce00078e0006 */
[----:B------:R-:W1:Y:S01]  /*0110*/  LDC.64 R2, c[0x0][0x3a8] ;  /* 0x0000ea00ff027b82 */ /* 0x000e620000000a00 */
[----:B0-----:R-:W5:Y:S01]  /*0120*/  LDG.E R9, desc[UR6][R6.64] ;  /* 0x0000000606097981 */ /* 0x001f62000c1e1900 */
[----:B---3--:R-:W-:-:S05]  /*0130*/  IMAD.WIDE.U32 R4, R8, 0x4, R4 ;  /* 0x0000000408047825 */ /* 0x008fca00078e0004 */
[----:B------:R-:W5:Y:S01]  /*0140*/  LDG.E R12, desc[UR6][R4.64] ;  /* 0x00000006040c7981 */ /* 0x000f62000c1e1900 */
[C---:B----4-:R-:W-:Y:S01]  /*0150*/  IMAD.WIDE.U32 R10, R8.reuse, 0x4, R10 ;  /* 0x00000004080a7825 */ /* 0x050fe200078e000a */
[----:B------:R-:W-:Y:S03]  /*0160*/  BSSY.RECONVERGENT B0, `(.L_x_0) ;  /* 0x000014c000007945 */ /* 0x000fe60003800200 */
[C---:B-1----:R-:W-:Y:S01]  /*0170*/  IMAD.WIDE.U32 R2, R8.reuse, 0x4, R2 ;  /* 0x0000000408027825 */ /* 0x042fe200078e0002 */
[----:B------:R-:W-:-:S04]  /*0180*/  IADD3 R8, PT, PT, R8, 0x1, RZ ;  /* 0x0000000108087810 */ /* 0x000fc80007ffe0ff */
[----:B--2---:R-:W-:Y:S01]  /*0190*/  ISETP.NE.AND P0, PT, R8, UR4, PT ;  /* 0x0000000408007c0c */ /* 0x004fe2000bf05270 */
[----:B-----5:R-:W-:-:S05]  /*01a0*/  IMAD R13, R9, 0x1e, R12 ;  /* 0x0000001e090d7824 */ /* 0x020fca00078e020c */
[----:B------:R-:W-:-:S13]  /*01b0*/  ISETP.NE.AND P1, PT, R13, R0, PT ;  /* 0x000000000d00720c */ /* 0x000fda0003f25270 */
[----:B------:R-:W-:Y:S05]  /*01c0*/  @P1 BRA `(.L_x_1) ;  /* 0x0000001400141947 */ /* 0x000fea0003800000 */
[----:B------:R-:W2:Y:S04]  /*01d0*/  LDG.E R2, desc[UR6][R2.64] ;  /* 0x0000000602027981 */ /* 0x000ea8000c1e1900 */
[----:B------:R-:W2:Y:S02]  /*01e0*/  LDG.E R16, desc[UR6][R10.64] ;  /* 0x000000060a107981 */ /* 0x000ea4000c1e1900 */
[----:B--2---:R-:W-:-:S04]  /*01f0*/  IADD3 R17, PT, PT, R16, R2, RZ ;  /* 0x0000000210117210 */ /* 0x004fc80007ffe0ff */
[----:B------:R-:W-:-:S13]  /*0200*/  ISETP.GT.AND P1, PT, R17, 0x19, PT ;  /* 0x000000191100780c */ /* 0x000fda0003f24270 */
[----:B------:R-:W-:Y:S05]  /*0210*/  @P1 BRA `(.L_x_2) ;  /* 0x0000001000e41947 */ /* 0x000fea0003800000 */
[----:B------:R-:W-:-:S13]  /*0220*/  ISETP.GE.AND P1, PT, R16, R17, PT ;  /* 0x000000111000720c */ /* 0x000fda0003f26270 */
[----:B------:R-:W-:Y:S05]  /*0230*/  @P1 BRA `(.L_x_3) ;  /* 0x0000000000601947 */ /* 0x000fea0003800000 */
[----:B------:R-:W0:Y:S01]  /*0240*/  LDC.64 R2, c[0x0][0x3b8] ;  /* 0x0000ee00ff027b82 */ /* 0x000e220000000a00 */
[----:B------:R-:W-:Y:S01]  /*0250*/  MOV R9, R16 ;  /* 0x0000001000097202 */ /* 0x000fe20000000f00 */
[----:B------:R-:W-:-:S06]  /*0260*/  UMOV UR4, URZ ;  /* 0x000000ff00047c82 */ /* 0x000fcc0008000000 */
.L_x_5:
[----:B------:R-:W2:Y:S04]  /*0270*/  LDG.E R12, desc[UR6][R6.64] ;  /* 0x00000006060c7981 */ /* 0x000ea8000c1e1900 */
[----:B------:R-:W3:Y:S01]  /*0280*/  LDG.E R13, desc[UR6][R4.64] ;  /* 0x00000006040d7981 */ /* 0x000ee2000c1e1900 */
[----:B--2---:R-:W-:-:S04]  /*0290*/  IMAD R12, R12, 0x2d0, R9 ;  /* 0x000002d00c0c7824 */ /* 0x004fc800078e0209 */
[----:B---3--:R-:W-:-:S05]  /*02a0*/  IMAD R12, R13, 0x18, R12 ;  /* 0x000000180d0c7824 */ /* 0x008fca00078e020c */
[----:B------:R-:W-:-:S05]  /*02b0*/  IADD3 R13, PT, PT, R12, -0x1, RZ ;  /* 0xffffffff0c0d7810 */ /* 0x000fca0007ffe0ff */
[----:B0-----:R-:W-:-:S05]  /*02c0*/  IMAD.WIDE R12, R13, 0x4, R2 ;  /* 0x000000040d0c7825 */ /* 0x001fca00078e0202 */
[----:B------:R-:W2:Y:S02]  /*02d0*/  LDG.E R14, desc[UR6][R12.64] ;  /* 0x000000060c0e7981 */ /* 0x000ea4000c1e1900 */
[----:B--2---:R-:W-:-:S13]  /*02e0*/  ISETP.GE.AND P1, PT, R14, 0x1, PT ;  /* 0x000000010e00780c */ /* 0x004fda0003f26270 */
[----:B------:R-:W-:Y:S05]  /*02f0*/  @!P1 BRA `(.L_x_4) ;  /* 0x0000000000609947 */ /* 0x000fea0003800000 */
[----:B------:R-:W0:Y:S01]  /*0300*/  S2R R14, SR_LANEID ;  /* 0x00000000000e7919 */ /* 0x000e220000000000 */
[----:B------:R-:W-:Y:S02]  /*0310*/  VOTEU.ANY UR5, UPT, PT ;  /* 0x0000000000057886 */ /* 0x000fe400038e0100 */
[----:B------:R-:W-:Y:S02]  /*0320*/  UFLO.U32 UR8, UR5 ;  /* 0x00000005000872bd */ /* 0x000fe400080e0000 */
[----:B------:R-:W-:Y:S01]  /*0330*/  UPOPC UR5, UR5 ;  /* 0x00000005000572bf */ /* 0x000fe20008000000 */
[----:B------:R-:W-:-:S05]  /*0340*/  IADD3 R9, PT, PT, R9, 0x1, RZ ;  /* 0x0000000109097810 */ /* 0x000fca0007ffe0ff */
[----:B------:R-:W-:Y:S02]  /*0350*/  IADD3 R15, PT, PT, RZ, -UR5, RZ ;  /* 0x80000005ff0f7c10 */ /* 0x000fe4000fffe0ff */
[----:B0-----:R-:W-:-:S13]  /*0360*/  ISETP.EQ.U32.AND P1, PT, R14, UR8, PT ;  /* 0x000000080e007c0c */ /* 0x001fda000bf22070 */
[----:B------:R1:W-:Y:S01]  /*0370*/  @P1 REDG.E.ADD.STRONG.GPU desc[UR6][R12.64], R15 ;  /* 0x0000000f0c00198e */ /* 0x0003e2000c12e106 */
[----:B------:R-:W-:Y:S01]  /*0380*/  ISETP.NE.AND P1, PT, R9, R17, PT ;  /* 0x000000110900720c */ /* 0x000fe20003f25270 */
[----:B------:R-:W-:-:S12]  /*0390*/  UIADD3 UR4, UPT, UPT, UR4, 0x1, URZ ;  /* 0x0000000104047890 */ /* 0x000fd8000fffe0ff */
[----:B-1----:R-:W-:Y:S05]  /*03a0*/  @P1 BRA `(.L_x_5) ;  /* 0xfffffffc00b01947 */ /* 0x002fea000383ffff */
[----:B------:R0:W5:Y:S02]  /*03b0*/  LDG.E R9, desc[UR6][R6.64] ;  /* 0x0000000606097981 */ /* 0x000164000c1e1900 */
.L_x_3:
[----:B0-----:R-:W0:Y:S01]  /*03c0*/  S2R R6, SR_LANEID ;  /* 0x0000000000067919 */ /* 0x001e220000000000 */
[----:B------:R-:W1:Y:S01]  /*03d0*/  LDC.64 R2, c[0x0][0x3b0] ;  /* 0x0000ec00ff027b82 */ /* 0x000e620000000a00 */
[----:B------:R-:W-:Y:S02]  /*03e0*/  VOTEU.ANY UR4, UPT, PT ;  /* 0x0000000000047886 */ /* 0x000fe400038e0100 */
[----:B------:R-:W-:Y:S02]  /*03f0*/  UFLO.U32 UR5, UR4 ;  /* 0x00000004000572bd */ /* 0x000fe400080e0000 */
[----:B------:R-:W2:Y:S03]  /*0400*/  POPC R7, UR4 ;  /* 0x0000000400077d09 */ /* 0x000ea60008000000 */
[----:B------:R-:W2:Y:S01]  /*0410*/  LDC.64 R4, c[0x0][0x3c0] ;  /* 0x0000f000ff047b82 */ /* 0x000ea20000000a00 */
[----:B-1---5:R-:W-:-:S04]  /*0420*/  IMAD.WIDE R2, R9, 0x4, R2 ;  /* 0x0000000409027825 */ /* 0x022fc800078e0202 */
[----:B------:R-:W-:Y:S01]  /*0430*/  HFMA2 R9, -RZ, RZ, 0, 5.9604644775390625e-08 ;  /* 0x00000001ff097431 */ /* 0x000fe200000001ff */
[----:B0-----:R-:W-:-:S04]  /*0440*/  ISETP.EQ.U32.AND P1, PT, R6, UR5, PT ;  /* 0x0000000506007c0c */ /* 0x001fc8000bf22070 */
[----:B------:R3:W-:Y:S09]  /*0450*/  REDG.E.ADD.STRONG.GPU desc[UR6][R2.64], R9 ;  /* 0x000000090200798e */ /* 0x0007f2000c12e106 */
[----:B--2---:R3:W-:Y:S01]  /*0460*/  @P1 REDG.E.ADD.STRONG.GPU desc[UR6][R4.64], R7 ;  /* 0x000000070400198e */ /* 0x0047e2000c12e106 */
[----:B------:R-:W-:Y:S05]  /*0470*/  BRA `(.L_x_1) ;  /* 0x0000001000687947 */ /* 0x000fea0003800000 */
.L_x_4:
[----:B------:R-:W2:Y:S02]  /*0480*/  LDG.E R10, desc[UR6][R10.64] ;  /* 0x000000060a0a7981 */ /* 0x000ea4000c1e1900 */
[----:B--2---:R-:W-:-:S13]  /*0490*/  ISETP.GT.AND P1, PT, R9, R10, PT ;  /* 0x0000000a0900720c */ /* 0x004fda0003f24270 */
[----:B------:R-:W-:Y:S05]  /*04a0*/  @!P1 BRA `(.L_x_2) ;  /* 0x0000001000409947 */ /* 0x000fea0003800000 */
[----:B------:R-:W-:Y:S02]  /*04b0*/  LOP3.LUT R11, RZ, R10, RZ, 0x33, !PT ;  /* 0x0000000aff0b7212 */ /* 0x000fe400078e33ff */
[----:B------:R-:W-:Y:S02]  /*04c0*/  IADD3 R9, PT, PT, -R10, R9, RZ ;  /* 0x000000090a097210 */ /* 0x000fe40007ffe1ff */
[----:B------:R-:W-:-:S04]  /*04d0*/  IADD3 R11, PT, PT, R11, UR4, R16 ;  /* 0x000000040b0b7c10 */ /* 0x000fc8000fffe010 */
[----:B------:R-:W-:-:S13]  /*04e0*/  ISETP.GE.U32.AND P1, PT, R11, 0xf, PT ;  /* 0x0000000f0b00780c */ /* 0x000fda0003f26070 */
[----:B------:R-:W-:Y:S05]  /*04f0*/  @!P1 BRA `(.L_x_6) ;  /* 0x0000000400f09947 */ /* 0x000fea0003800000 */
[----:B------:R-:W-:Y:S02]  /*0500*/  LOP3.LUT R11, R9, 0xfffffff0, RZ, 0xc0, !PT ;  /* 0xfffffff0090b7812 */ /* 0x000fe400078ec0ff */
[----:B------:R-:W-:Y:S02]  /*0510*/  IADD3 R10, PT, PT, R10, 0x6, RZ ;  /* 0x000000060a0a7810 */ /* 0x000fe40007ffe0ff */
[----:B------:R-:W-:-:S07]  /*0520*/  IADD3 R11, PT, PT, -R11, RZ, RZ ;  /* 0x000000ff0b0b7210 */ /* 0x000fce0007ffe1ff */
.L_x_7:
[----:B------:R-:W2:Y:S04]  /*0530*/  LDG.E R12, desc[UR6][R6.64] ;  /* 0x00000006060c7981 */ /* 0x000ea8000c1e1900 */
[----:B------:R-:W2:Y:S01]  /*0540*/  LDG.E R13, desc[UR6][R4.64] ;  /* 0x00000006040d7981 */ /* 0x000ea2000c1e1900 */
[----:B------:R-:W-:Y:S02]  /*0550*/  VOTEU.ANY UR4, UPT, PT ;  /* 0x0000000000047886 */ /* 0x000fe400038e0100 */
[----:B------:R-:W-:Y:S01]  /*0560*/  UFLO.U32 UR5, UR4 ;  /* 0x00000004000572bd */ /* 0x000fe200080e0000 */
[----:B------:R-:W0:Y:S05]  /*0570*/  S2R R14, SR_LANEID ;  /* 0x00000000000e7919 */ /* 0x000e2a0000000000 */
[----:B0-----:R-:W-:Y:S01]  /*0580*/  ISETP.EQ.U32.AND P1, PT, R14, UR5, PT ;  /* 0x000000050e007c0c */ /* 0x001fe2000bf22070 */
[----:B--2---:R-:W-:-:S02]  /*0590*/  IMAD R13, R12, 0x1e, R13 ;  /* 0x0000001e0c0d7824 */ /* 0x004fc400078e020d */
[----:B------:R-:W0:Y:S02]  /*05a0*/  POPC R12, UR4 ;  /* 0x00000004000c7d09 */ /* 0x000e240008000000 */
[----:B------:R-:W-:-:S05]  /*05b0*/  IMAD R13, R13, 0x18, RZ ;  /* 0x000000180d0d7824 */ /* 0x000fca00078e02ff */
[----:B------:R-:W-:-:S05]  /*05c0*/  IADD3 R13, PT, PT, R10, -0x7, R13 ;  /* 0xfffffff90a0d7810 */ /* 0x000fca0007ffe00d */
[----:B------:R-:W-:-:S05]  /*05d0*/  IMAD.WIDE R14, R13, 0x4, R2 ;  /* 0x000000040d0e7825 */ /* 0x000fca00078e0202 */
[----:B0-----:R0:W-:Y:S04]  /*05e0*/  @P1 REDG.E.ADD.STRONG.GPU desc[UR6][R14.64], R12 ;  /* 0x0000000c0e00198e */ /* 0x0011e8000c12e106 */
[----:B------:R-:W2:Y:S04]  /*05f0*/  LDG.E R13, desc[UR6][R6.64] ;  /* 0x00000006060d7981 */ /* 0x000ea8000c1e1900 */
[----:B------:R-:W2:Y:S02]  /*0600*/  LDG.E R16, desc[UR6][R4.64] ;  /* 0x0000000604107981 */ /* 0x000ea4000c1e1900 */
[----:B--2---:R-:W-:-:S04]  /*0610*/  IMAD R13, R13, 0x1e, R16 ;  /* 0x0000001e0d0d7824 */ /* 0x004fc800078e0210 */
[----:B------:R-:W-:-:S05]  /*0620*/  IMAD R13, R13, 0x18, RZ ;  /* 0x000000180d0d7824 */ /* 0x000fca00078e02ff */
[----:B------:R-:W-:-:S05]  /*0630*/  IADD3 R13, PT, PT, R10, -0x6, R13 ;  /* 0xfffffffa0a0d7810 */ /* 0x000fca0007ffe00d */
[----:B------:R-:W-:-:S05]  /*0640*/  IMAD.WIDE R16, R13, 0x4, R2 ;  /* 0x000000040d107825 */ /* 0x000fca00078e0202 */
[----:B------:R1:W-:Y:S04]  /*0650*/  @P1 REDG.E.ADD.STRONG.GPU desc[UR6][R16.64], R12 ;  /* 0x0000000c1000198e */ /* 0x0003e8000c12e106 */
[----:B------:R-:W2:Y:S04]  /*0660*/  LDG.E R13, desc[UR6][R6.64] ;  /* 0x00000006060d7981 */ /* 0x000ea8000c1e1900 */
[----:B------:R-:W2:Y:S02]  /*0670*/  LDG.E R18, desc[UR6][R4.64] ;  /* 0x0000000604127981 */ /* 0x000ea4000c1e1900 */
[----:B--2---:R-:W-:-:S04]  /*0680*/  IMAD R13, R13, 0x1e, R18 ;  /* 0x0000001e0d0d7824 */ /* 0x004fc800078e0212 */
[----:B------:R-:W-:-:S05]  /*0690*/  IMAD R13, R13, 0x18, RZ ;  /* 0x000000180d0d7824 */ /* 0x000fca00078e02ff */
[----:B------:R-:W-:-:S05]  /*06a0*/  IADD3 R13, PT, PT, R10, -0x5, R13 ;  /* 0xfffffffb0a0d7810 */ /* 0x000fca0007ffe00d */
[----:B0-----:R-:W-:-:S05]  /*06b0*/  IMAD.WIDE R14, R13, 0x4, R2 ;  /* 0x000000040d0e7825 */ /* 0x001fca00078e0202 */
[----:B------:R0:W-:Y:S04]  /*06c0*/  @P1 REDG.E.ADD.STRONG.GPU desc[UR6][R14.64], R12 ;  /* 0x0000000c0e00198e */ /* 0x0001e8000c12e106 */
[----:B------:R-:W2:Y:S04]  /*06d0*/  LDG.E R13, desc[UR6][R6.64] ;  /* 0x00000006060d7981 */ /* 0x000ea8000c1e1900 */
[----:B------:R-:W2:Y:S02]  /*06e0*/  LDG.E R18, desc[UR6][R4.64] ;  /* 0x0000000604127981 */ /* 0x000ea4000c1e1900 */
[----:B--2---:R-:W-:-:S04]  /*06f0*/  IMAD R13, R13, 0x1e, R18 ;  /* 0x0000001e0d0d7824 */ /* 0x004fc800078e0212 */
[----:B------:R-:W-:-:S05]  /*0700*/  IMAD R13, R13, 0x18, RZ ;  /* 0x000000180d0d7824 */ /* 0x000fca00078e02ff */
[----:B------:R-:W-:-:S05]  /*0710*/  IADD3 R13, PT, PT, R10, -0x4, R13 ;  /* 0xfffffffc0a0d7810 */ /* 0x000fca0007ffe00d */
[----:B-1----:R-:W-:-:S05]  /*0720*/  IMAD.WIDE R16, R13, 0x4, R2 ;  /* 0x000000040d107825 */ /* 0x002fca00078e0202 */
        /* <DEDUP_REMOVED lines=25> */
[----:B-1----:R-:W-:-:S04]  /*08c0*/  IMAD R17, R13, 0x18, R10 ;  /* 0x000000180d117824 */ /* 0x002fc800078e020a */
[----:B------:R-:W-:-:S05]  /*08d0*/  IMAD.WIDE R16, R17, 0x4, R2 ;  /* 0x0000000411107825 */ /* 0x000fca00078e0202 */
[----:B------:R1:W-:Y:S04]  /*08e0*/  @P1 REDG.E.ADD.STRONG.GPU desc[UR6][R16.64], R12 ;  /* 0x0000000c1000198e */ /* 0x0003e8000c12e106 */
[----:B------:R-:W2:Y:S04]  /*08f0*/  LDG.E R13, desc[UR6][R6.64] ;  /* 0x00000006060d7981 */ /* 0x000ea8000c1e1900 */
[----:B------:R-:W2:Y:S02]  /*0900*/  LDG.E R18, desc[UR6][R4.64] ;  /* 0x0000000604127981 */ /* 0x000ea4000c1e1900 */
[----:B--2---:R-:W-:-:S04]  /*0910*/  IMAD R13, R13, 0x1e, R18 ;  /* 0x0000001e0d0d7824 */ /* 0x004fc800078e0212 */
[----:B------:R-:W-:-:S05]  /*0920*/  IMAD R13, R13, 0x18, RZ ;  /* 0x000000180d0d7824 */ /* 0x000fca00078e02ff */
[----:B------:R-:W-:-:S05]  /*0930*/  IADD3 R13, PT, PT, R10, 0x1, R13 ;  /* 0x000000010a0d7810 */ /* 0x000fca0007ffe00d */
[----:B0-----:R-:W-:-:S05]  /*0940*/  IMAD.WIDE R14, R13, 0x4, R2 ;  /* 0x000000040d0e7825 */ /* 0x001fca00078e0202 */
[----:B------:R0:W-:Y:S04]  /*0950*/  @P1 REDG.E.ADD.STRONG.GPU desc[UR6][R14.64], R12 ;  /* 0x0000000c0e00198e */ /* 0x0001e8000c12e106 */
[----:B------:R-:W2:Y:S04]  /*0960*/  LDG.E R13, desc[UR6][R6.64] ;  /* 0x00000006060d7981 */ /* 0x000ea8000c1e1900 */
[----:B------:R-:W2:Y:S02]  /*0970*/  LDG.E R18, desc[UR6][R4.64] ;  /* 0x0000000604127981 */ /* 0x000ea4000c1e1900 */
[----:B--2---:R-:W-:-:S04]  /*0980*/  IMAD R13, R13, 0x1e, R18 ;  /* 0x0000001e0d0d7824 */ /* 0x004fc800078e0212 */
[----:B------:R-:W-:-:S05]  /*0990*/  IMAD R13, R13, 0x18, RZ ;  /* 0x000000180d0d7824 */ /* 0x000fca00078e02ff */
[----:B------:R-:W-:-:S05]  /*09a0*/  IADD3 R13, PT, PT, R10, 0x2, R13 ;  /* 0x000000020a0d7810 */ /* 0x000fca0007ffe00d */
[----:B-1----:R-:W-:-:S05]  /*09b0*/  IMAD.WIDE R16, R13, 0x4, R2 ;  /* 0x000000040d107825 */ /* 0x002fca00078e0202 */
        /* <DEDUP_REMOVED lines=37> */
[----:B------:R-:W2:Y:S01]  /*0c10*/  LDG.E R18, desc[UR6][R4.64] ;  /* 0x0000000604127981 */ /* 0x000ea2000c1e1900 */
[----:B------:R-:W-:Y:S01]  /*0c20*/  IADD3 R11, PT, PT, R11, 0x10, RZ ;  /* 0x000000100b0b7810 */ /* 0x000fe20007ffe0ff */
[----:B--2---:R-:W-:-:S04]  /*0c30*/  IMAD R13, R13, 0x1e, R18 ;  /* 0x0000001e0d0d7824 */ /* 0x004fc800078e0212 */
[----:B------:R-:W-:-:S05]  /*0c40*/  IMAD R13, R13, 0x18, RZ ;  /* 0x000000180d0d7824 */ /* 0x000fca00078e02ff */
[----:B------:R-:W-:-:S05]  /*0c50*/  IADD3 R13, PT, PT, R10, 0x8, R13 ;  /* 0x000000080a0d7810 */ /* 0x000fca0007ffe00d */
[----:B-1----:R-:W-:-:S05]  /*0c60*/  IMAD.WIDE R16, R13, 0x4, R2 ;  /* 0x000000040d107825 */ /* 0x002fca00078e0202 */
[----:B------:R0:W-:Y:S01]  /*0c70*/  @P1 REDG.E.ADD.STRONG.GPU desc[UR6][R16.64], R12 ;  /* 0x0000000c1000198e */ /* 0x0001e2000c12e106 */
[----:B------:R-:W-:Y:S02]  /*0c80*/  ISETP.NE.AND P1, PT, R11, RZ, PT ;  /* 0x000000ff0b00720c */ /* 0x000fe40003f25270 */
[----:B------:R-:W-:-:S11]  /*0c90*/  IADD3 R10, PT, PT, R10, 0x10, RZ ;  /* 0x000000100a0a7810 */ /* 0x000fd60007ffe0ff */
[----:B0-----:R-:W-:Y:S05]  /*0ca0*/  @P1 BRA `(.L_x_7) ;  /* 0xfffffff800201947 */ /* 0x001fea000383ffff */
[----:B------:R-:W-:-:S07]  /*0cb0*/  IADD3 R10, PT, PT, R10, -0x6, RZ ;  /* 0xfffffffa0a0a7810 */ /* 0x000fce0007ffe0ff */
.L_x_6:
[----:B------:R-:W-:-:S13]  /*0cc0*/  LOP3.LUT P1, R11, R9, 0xf, RZ, 0xc0, !PT ;  /* 0x0000000f090b7812 */ /* 0x000fda000782c0ff */
[----:B------:R-:W-:Y:S05]  /*0cd0*/  @!P1 BRA `(.L_x_2) ;  /* 0x0000000800349947 */ /* 0x000fea0003800000 */
[----:B------:R-:W-:Y:S02]  /*0ce0*/  ISETP.GE.U32.AND P2, PT, R11, 0x8, PT ;  /* 0x000000080b00780c */ /* 0x000fe40003f46070 */
[----:B------:R-:W-:-:S04]  /*0cf0*/  LOP3.LUT R16, R9, 0x7, RZ, 0xc0, !PT ;  /* 0x0000000709107812 */ /* 0x000fc800078ec0ff */
[----:B------:R-:W-:-:S07]  /*0d00*/  ISETP.NE.AND P1, PT, R16, RZ, PT ;  /* 0x000000ff1000720c */ /* 0x000fce0003f25270 */
[----:B------:R-:W-:Y:S06]  /*0d10*/  @!P2 BRA `(.L_x_8) ;  /* 0x0000000000f4a947 */ /* 0x000fec0003800000 */
[----:B------:R-:W2:Y:S04]  /*0d20*/  LDG.E R11, desc[UR6][R6.64] ;  /* 0x00000006060b7981 */ /* 0x000ea8000c1e1900 */
[----:B------:R-:W3:Y:S01]  /*0d30*/  LDG.E R12, desc[UR6][R4.64] ;  /* 0x00000006040c7981 */ /* 0x000ee2000c1e1900 */
[----:B------:R-:W-:Y:S02]  /*0d40*/  VOTEU.ANY UR4, UPT, PT ;  /* 0x0000000000047886 */ /* 0x000fe400038e0100 */
[----:B------:R-:W-:Y:S01]  /*0d50*/  UFLO.U32 UR5, UR4 ;  /* 0x00000004000572bd */ /* 0x000fe200080e0000 */
[----:B------:R-:W0:Y:S05]  /*0d60*/  S2R R13, SR_LANEID ;  /* 0x00000000000d7919 */ /* 0x000e2a0000000000 */
[----:B0-----:R-:W-:Y:S01]  /*0d70*/  ISETP.EQ.U32.AND P2, PT, R13, UR5, PT ;  /* 0x000000050d007c0c */ /* 0x001fe2000bf42070 */
[----:B--2---:R-:W-:-:S04]  /*0d80*/  IMAD R11, R11, 0x2d0, R10 ;  /* 0x000002d00b0b7824 */ /* 0x004fc800078e020a */
[----:B---3--:R-:W-:Y:S02]  /*0d90*/  IMAD R12, R12, 0x18, R11 ;  /* 0x000000180c0c7824 */ /* 0x008fe400078e020b */
[----:B------:R-:W0:Y:S03]  /*0da0*/  POPC R11, UR4 ;  /* 0x00000004000b7d09 */ /* 0x000e260008000000 */
[----:B------:R-:W-:-:S05]  /*0db0*/  IADD3 R13, PT, PT, R12, -0x1, RZ ;  /* 0xffffffff0c0d7810 */ /* 0x000fca0007ffe0ff */
[----:B------:R-:W-:-:S05]  /*0dc0*/  IMAD.WIDE R12, R13, 0x4, R2 ;  /* 0x000000040d0c7825 */ /* 0x000fca00078e0202 */
[----:B0-----:R0:W-:Y:S04]  /*0dd0*/  @P2 REDG.E.ADD.STRONG.GPU desc[UR6][R12.64], R11 ;  /* 0x0000000b0c00298e */ /* 0x0011e8000c12e106 */
[----:B------:R-:W2:Y:S04]  /*0de0*/  LDG.E R15, desc[UR6][R6.64] ;  /* 0x00000006060f7981 */ /* 0x000ea8000c1e1900 */
[----:B------:R-:W3:Y:S01]  /*0df0*/  LDG.E R14, desc[UR6][R4.64] ;  /* 0x00000006040e7981 */ /* 0x000ee2000c1e1900 */
[----:B--2---:R-:W-:-:S04]  /*0e00*/  IMAD R15, R15, 0x2d0, R10 ;  /* 0x000002d00f0f7824 */ /* 0x004fc800078e020a */
[----:B---3--:R-:W-:-:S04]  /*0e10*/  IMAD R15, R14, 0x18, R15 ;  /* 0x000000180e0f7824 */ /* 0x008fc800078e020f */
[----:B------:R-:W-:-:S05]  /*0e20*/  IMAD.WIDE R14, R15, 0x4, R2 ;  /* 0x000000040f0e7825 */ /* 0x000fca00078e0202 */
[----:B------:R1:W-:Y:S04]  /*0e30*/  @P2 REDG.E.ADD.STRONG.GPU desc[UR6][R14.64], R11 ;  /* 0x0000000b0e00298e */ /* 0x0003e8000c12e106 */
[----:B------:R-:W2:Y:S04]  /*0e40*/  LDG.E R17, desc[UR6][R6.64] ;  /* 0x0000000606117981 */ /* 0x000ea8000c1e1900 */
[----:B------:R-:W3:Y:S01]  /*0e50*/  LDG.E R18, desc[UR6][R4.64] ;  /* 0x0000000604127981 */ /* 0x000ee2000c1e1900 */
[----:B--2---:R-:W-:-:S04]  /*0e60*/  IMAD R17, R17, 0x2d0, R10 ;  /* 0x000002d011117824 */ /* 0x004fc800078e020a */
[----:B---3--:R-:W-:-:S05]  /*0e70*/  IMAD R17, R18, 0x18, R17 ;  /* 0x0000001812117824 */ /* 0x008fca00078e0211 */
[----:B0-----:R-:W-:-:S05]  /*0e80*/  IADD3 R13, PT, PT, R17, 0x1, RZ ;  /* 0x00000001110d7810 */ /* 0x001fca0007ffe0ff */
[----:B------:R-:W-:-:S05]  /*0e90*/  IMAD.WIDE R12, R13, 0x4, R2 ;  /* 0x000000040d0c7825 */ /* 0x000fca00078e0202 */
[----:B------:R0:W-:Y:S04]  /*0ea0*/  @P2 REDG.E.ADD.STRONG.GPU desc[UR6][R12.64], R11 ;  /* 0x0000000b0c00298e */ /* 0x0001e8000c12e106 */
[----:B------:R-:W2:Y:S04]  /*0eb0*/  LDG.E R17, desc[UR6][R6.64] ;  /* 0x0000000606117981 */ /* 0x000ea8000c1e1900 */
[----:B------:R-:W3:Y:S01]  /*0ec0*/  LDG.E R18, desc[UR6][R4.64] ;  /* 0x0000000604127981 */ /* 0x000ee2000c1e1900 */
[----:B--2---:R-:W-:-:S04]  /*0ed0*/  IMAD R17, R17, 0x2d0, R10 ;  /* 0x000002d011117824 */ /* 0x004fc800078e020a */
[----:B---3--:R-:W-:-:S05]  /*0ee0*/  IMAD R17, R18, 0x18, R17 ;  /* 0x0000001812117824 */ /* 0x008fca00078e0211 */
[----:B-1----:R-:W-:-:S05]  /*0ef0*/  IADD3 R15, PT, PT, R17, 0x2, RZ ;  /* 0x00000002110f7810 */ /* 0x002fca0007ffe0ff */
        /* <DEDUP_REMOVED lines=29> */
[----:B------:R0:W-:Y:S01]  /*10d0*/  @P2 REDG.E.ADD.STRONG.GPU desc[UR6][R14.64], R11 ;  /* 0x0000000b0e00298e */ /* 0x0001e2000c12e106 */
[----:B------:R-:W-:-:S07]  /*10e0*/  IADD3 R10, PT, PT, R10, 0x8, RZ ;  /* 0x000000080a0a7810 */ /* 0x000fce0007ffe0ff */
.L_x_8:
[----:B------:R-:W-:Y:S05]  /*10f0*/  @!P1 BRA `(.L_x_2) ;  /* 0x00000004002c9947 */ /* 0x000fea0003800000 */
[----:B------:R-:W-:Y:S02]  /*1100*/  ISETP.GE.U32.AND P2, PT, R16, 0x4, PT ;  /* 0x000000041000780c */ /* 0x000fe40003f46070 */
[----:B------:R-:W-:-:S04]  /*1110*/  LOP3.LUT R9, R9, 0x3, RZ, 0xc0, !PT ;  /* 0x0000000309097812 */ /* 0x000fc800078ec0ff */
[----:B------:R-:W-:-:S07]  /*1120*/  ISETP.NE.AND P1, PT, R9, RZ, PT ;  /* 0x000000ff0900720c */ /* 0x000fce0003f25270 */
[----:B------:R-:W-:Y:S06]  /*1130*/  @!P2 BRA `(.L_x_9) ;  /* 0x000000000084a947 */ /* 0x000fec0003800000 */
[----:B0-----:R-:W2:Y:S04]  /*1140*/  LDG.E R11, desc[UR6][R6.64] ;  /* 0x00000006060b7981 */ /* 0x001ea8000c1e1900 */
        /* <DEDUP_REMOVED lines=24> */
[----:B------:R-:W3:Y:S04]  /*12d0*/  LDG.E R17, desc[UR6][R6.64] ;  /* 0x0000000606117981 */ /* 0x000ee8000c1e1900 */
[----:B------:R-:W4:Y:S01]  /*12e0*/  LDG.E R16, desc[UR6][R4.64] ;  /* 0x0000000604107981 */ /* 0x000f22000c1e1900 */
[----:B---3--:R-:W-:-:S04]  /*12f0*/  IMAD R17, R17, 0x2d0, R10 ;  /* 0x000002d011117824 */ /* 0x008fc800078e020a */
[----:B----4-:R-:W-:-:S05]  /*1300*/  IMAD R16, R16, 0x18, R17 ;  /* 0x0000001810107824 */ /* 0x010fca00078e0211 */
[----:B-1----:R-:W-:-:S05]  /*1310*/  IADD3 R15, PT, PT, R16, 0x2, RZ ;  /* 0x00000002100f7810 */ /* 0x002fca0007ffe0ff */
[----:B------:R-:W-:-:S05]  /*1320*/  IMAD.WIDE R14, R15, 0x4, R2 ;  /* 0x000000040f0e7825 */ /* 0x000fca00078e0202 */
[----:B------:R2:W-:Y:S01]  /*1330*/  @P2 REDG.E.ADD.STRONG.GPU desc[UR6][R14.64], R11 ;  /* 0x0000000b0e00298e */ /* 0x0005e2000c12e106 */
[----:B------:R-:W-:-:S07]  /*1340*/  IADD3 R10, PT, PT, R10, 0x4, RZ ;  /* 0x000000040a0a7810 */ /* 0x000fce0007ffe0ff */
.L_x_9:
[----:B------:R-:W-:Y:S05]  /*1350*/  @!P1 BRA `(.L_x_2) ;  /* 0x0000000000949947 */ /* 0x000fea0003800000 */
[----:B0-2---:R-:W2:Y:S04]  /*1360*/  LDG.E R13, desc[UR6][R6.64] ;  /* 0x00000006060d7981 */ /* 0x005ea8000c1e1900 */
[----:B------:R-:W3:Y:S01]  /*1370*/  LDG.E R12, desc[UR6][R4.64] ;  /* 0x00000006040c7981 */ /* 0x000ee2000c1e1900 */
[----:B------:R-:W-:Y:S02]  /*1380*/  VOTEU.ANY UR4, UPT, PT ;  /* 0x0000000000047886 */ /* 0x000fe400038e0100 */
[----:B------:R-:W-:Y:S01]  /*1390*/  UFLO.U32 UR5, UR4 ;  /* 0x00000004000572bd */ /* 0x000fe200080e0000 */
[----:B------:R-:W0:Y:S01]  /*13a0*/  S2R R11, SR_LANEID ;  /* 0x00000000000b7919 */ /* 0x000e220000000000 */
[----:B------:R-:W1:Y:S04]  /*13b0*/  POPC R15, UR4 ;  /* 0x00000004000f7d09 */ /* 0x000e680008000000 */
[----:B0-----:R-:W-:Y:S01]  /*13c0*/  ISETP.EQ.U32.AND P1, PT, R11, UR5, PT ;  /* 0x000000050b007c0c */ /* 0x001fe2000bf22070 */
[----:B--2---:R-:W-:-:S04]  /*13d0*/  IMAD R13, R13, 0x2d0, R10 ;  /* 0x000002d00d0d7824 */ /* 0x004fc800078e020a */
[----:B---3--:R-:W-:-:S05]  /*13e0*/  IMAD R12, R12, 0x18, R13 ;  /* 0x000000180c0c7824 */ /* 0x008fca00078e020d */
[----:B------:R-:W-:-:S05]  /*13f0*/  IADD3 R13, PT, PT, R12, -0x1, RZ ;  /* 0xffffffff0c0d7810 */ /* 0x000fca0007ffe0ff */
[----:B------:R-:W-:-:S05]  /*1400*/  IMAD.WIDE R12, R13, 0x4, R2 ;  /* 0x000000040d0c7825 */ /* 0x000fca00078e0202 */
[----:B-1----:R1:W-:Y:S01]  /*1410*/  @P1 REDG.E.ADD.STRONG.GPU desc[UR6][R12.64], R15 ;  /* 0x0000000f0c00198e */ /* 0x0023e2000c12e106 */
[----:B------:R-:W-:-:S13]  /*1420*/  ISETP.NE.AND P1, PT, R9, 0x1, PT ;  /* 0x000000010900780c */ /* 0x000fda0003f25270 */
[----:B-1----:R-:W-:Y:S05]  /*1430*/  @!P1 BRA `(.L_x_2) ;  /* 0x00000000005c9947 */ /* 0x002fea0003800000 */
[----:B------:R-:W2:Y:S04]  /*1440*/  LDG.E R13, desc[UR6][R6.64] ;  /* 0x00000006060d7981 */ /* 0x000ea8000c1e1900 */
[----:B------:R-:W3:Y:S01]  /*1450*/  LDG.E R12, desc[UR6][R4.64] ;  /* 0x00000006040c7981 */ /* 0x000ee2000c1e1900 */
[----:B------:R-:W-:Y:S02]  /*1460*/  VOTEU.ANY UR4, UPT, PT ;  /* 0x0000000000047886 */ /* 0x000fe400038e0100 */
[----:B------:R-:W-:Y:S02]  /*1470*/  UFLO.U32 UR5, UR4 ;  /* 0x00000004000572bd */ /* 0x000fe400080e0000 */
[----:B------:R-:W0:Y:S04]  /*1480*/  POPC R15, UR4 ;  /* 0x00000004000f7d09 */ /* 0x000e280008000000 */
[----:B------:R-:W-:Y:S01]  /*1490*/  ISETP.EQ.U32.AND P1, PT, R11, UR5, PT ;  /* 0x000000050b007c0c */ /* 0x000fe2000bf22070 */
[----:B--2---:R-:W-:-:S04]  /*14a0*/  IMAD R13, R13, 0x2d0, R10 ;  /* 0x000002d00d0d7824 */ /* 0x004fc800078e020a */
[----:B---3--:R-:W-:-:S04]  /*14b0*/  IMAD R13, R12, 0x18, R13 ;  /* 0x000000180c0d7824 */ /* 0x008fc800078e020d */
[----:B------:R-:W-:-:S05]  /*14c0*/  IMAD.WIDE R12, R13, 0x4, R2 ;  /* 0x000000040d0c7825 */ /* 0x000fca00078e0202 */
[----:B0-----:R1:W-:Y:S01]  /*14d0*/  @P1 REDG.E.ADD.STRONG.GPU desc[UR6][R12.64], R15 ;  /* 0x0000000f0c00198e */ /* 0x0013e2000c12e106 */
        /* <DEDUP_REMOVED lines=9> */
[----:B---3--:R-:W-:-:S05]  /*1570*/  IMAD R9, R4, 0x18, R9 ;  /* 0x0000001804097824 */ /* 0x008fca00078e0209 */
[----:B------:R-:W-:-:S05]  /*1580*/  IADD3 R9, PT, PT, R9, 0x1, RZ ;  /* 0x0000000109097810 */ /* 0x000fca0007ffe0ff */
[----:B------:R-:W-:-:S05]  /*1590*/  IMAD.WIDE R2, R9, 0x4, R2 ;  /* 0x0000000409027825 */ /* 0x000fca00078e0202 */
[----:B0-----:R1:W-:Y:S02]  /*15a0*/  @P1 REDG.E.ADD.STRONG.GPU desc[UR6][R2.64], R13 ;  /* 0x0000000d0200198e */ /* 0x0013e4000c12e106 */
.L_x_2:
[----:B------:R-:W3:Y:S01]  /*15b0*/  S2R R4, SR_LANEID ;  /* 0x0000000000047919 */ /* 0x000ee20000000000 */
[----:B-1----:R-:W1:Y:S01]  /*15c0*/  LDC.64 R2, c[0x0][0x3c8] ;  /* 0x0000f200ff027b82 */ /* 0x002e620000000a00 */
[----:B------:R-:W-:Y:S02]  /*15d0*/  VOTEU.ANY UR4, UPT, PT ;  /* 0x0000000000047886 */ /* 0x000fe400038e0100 */
[----:B------:R-:W-:Y:S02]  /*15e0*/  UFLO.U32 UR5, UR4 ;  /* 0x00000004000572bd */ /* 0x000fe400080e0000 */
[----:B------:R-:W1:Y:S04]  /*15f0*/  POPC R5, UR4 ;  /* 0x0000000400057d09 */ /* 0x000e680008000000 */
[----:B---3--:R-:W-:-:S13]  /*1600*/  ISETP.EQ.U32.AND P1, PT, R4, UR5, PT ;  /* 0x0000000504007c0c */ /* 0x008fda000bf22070 */
[----:B-1----:R1:W-:Y:S02]  /*1610*/  @P1 REDG.E.ADD.STRONG.GPU desc[UR6][R2.64], R5 ;  /* 0x000000050200198e */ /* 0x0023e4000c12e106 */
.L_x_1:
[----:B------:R-:W-:Y:S05]  /*1620*/  BSYNC.RECONVERGENT B0 ;  /* 0x0000000000007941 */ /* 0x000fea0003800200 */
.L_x_0:
[----:B------:R-:W-:Y:S05]  /*1630*/  @P0 BRA `(.L_x_10) ;  /* 0xffffffe800a00947 */ /* 0x000fea000383ffff */
[----:B------:R-:W-:Y:S05]  /*1640*/  EXIT ;  /* 0x000000000000794d */ /* 0x000fea0003800000 */
.L_x_11:
[----:B------:R-:W-:-:S00]  /*1650*/  BRA `(.L_x_11) ;  /* 0xfffffffc00fc7947 */ /* 0x000fc0000383ffff */
[----:B------:R-:W-:-:S00]  /*1660*/  NOP ;  /* 0x0000000000007918 */ /* 0x000fc00000000000 */
        /* <DEDUP_REMOVED lines=9> */
.L_x_12:


//--------------------- .nv.shared.reserved.0     --------------------------
	.section	.nv.shared.reserved.0,"aw",@nobits
	.weak		__nv_reservedSMEM_offset_0_alias
	.size		__nv_reservedSMEM_offset_0_alias, 0, 64
	.other		__nv_reservedSMEM_offset_0_alias,@"STO_CUDA_RESERVED_SHARED STV_DEFAULT"
__nv_reservedSMEM_offset_0_alias:
	.zero		0
	.zero		64


//--------------------- .nv.constant0._Z12totalRequestiiiPiS_S_S_S_S_S_S_ --------------------------
	.section	.nv.constant0._Z12totalRequestiiiPiS_S_S_S_S_S_S_,"a",@progbits
	.sectionflags	@""
	.align	4
.nv.constant0._Z12totalRequestiiiPiS_S_S_S_S_S_S_:
	.zero		976


//--------------------- SYMBOLS --------------------------

	.type		.nv.reservedSmem.offset0,@object
	.size		.nv.reservedSmem.offset0,0x4
